//
// Generated by NVIDIA NVVM Compiler
//
// Compiler Build ID: CL-36424714
// Cuda compilation tools, release 13.0, V13.0.88
// Based on NVVM 20.0.0
//

.version 9.0
.target sm_100
.address_size 64

	// .globl	_ZN3cub18CUB_300001_SM_10006detail11EmptyKernelIvEEvv
.global .align 1 .b8 _ZN34_INTERNAL_663182a6_4_k_cu_8d3ea8f34cuda3std3__45__cpo5beginE[1];
.global .align 1 .b8 _ZN34_INTERNAL_663182a6_4_k_cu_8d3ea8f34cuda3std3__45__cpo3endE[1];
.global .align 1 .b8 _ZN34_INTERNAL_663182a6_4_k_cu_8d3ea8f34cuda3std3__45__cpo6cbeginE[1];
.global .align 1 .b8 _ZN34_INTERNAL_663182a6_4_k_cu_8d3ea8f34cuda3std3__45__cpo4cendE[1];
.global .align 1 .b8 _ZN34_INTERNAL_663182a6_4_k_cu_8d3ea8f34cuda3std3__45__cpo6rbeginE[1];
.global .align 1 .b8 _ZN34_INTERNAL_663182a6_4_k_cu_8d3ea8f34cuda3std3__45__cpo4rendE[1];
.global .align 1 .b8 _ZN34_INTERNAL_663182a6_4_k_cu_8d3ea8f34cuda3std3__45__cpo7crbeginE[1];
.global .align 1 .b8 _ZN34_INTERNAL_663182a6_4_k_cu_8d3ea8f34cuda3std3__45__cpo5crendE[1];
.global .align 1 .b8 _ZN34_INTERNAL_663182a6_4_k_cu_8d3ea8f34cuda3std3__436_GLOBAL__N__663182a6_4_k_cu_8d3ea8f36ignoreE[1];
.global .align 1 .b8 _ZN34_INTERNAL_663182a6_4_k_cu_8d3ea8f34cuda3std3__419piecewise_constructE[1];
.global .align 1 .b8 _ZN34_INTERNAL_663182a6_4_k_cu_8d3ea8f34cuda3std3__48in_placeE[1];
.global .align 1 .b8 _ZN34_INTERNAL_663182a6_4_k_cu_8d3ea8f34cuda3std3__420unreachable_sentinelE[1];
.global .align 1 .b8 _ZN34_INTERNAL_663182a6_4_k_cu_8d3ea8f34cuda3std3__47nulloptE[1];
.global .align 1 .b8 _ZN34_INTERNAL_663182a6_4_k_cu_8d3ea8f34cuda3std3__48unexpectE[1];
.global .align 1 .b8 _ZN34_INTERNAL_663182a6_4_k_cu_8d3ea8f34cuda3std6ranges3__45__cpo4swapE[1];
.global .align 1 .b8 _ZN34_INTERNAL_663182a6_4_k_cu_8d3ea8f34cuda3std6ranges3__45__cpo9iter_moveE[1];
.global .align 1 .b8 _ZN34_INTERNAL_663182a6_4_k_cu_8d3ea8f34cuda3std6ranges3__45__cpo5beginE[1];
.global .align 1 .b8 _ZN34_INTERNAL_663182a6_4_k_cu_8d3ea8f34cuda3std6ranges3__45__cpo3endE[1];
.global .align 1 .b8 _ZN34_INTERNAL_663182a6_4_k_cu_8d3ea8f34cuda3std6ranges3__45__cpo6cbeginE[1];
.global .align 1 .b8 _ZN34_INTERNAL_663182a6_4_k_cu_8d3ea8f34cuda3std6ranges3__45__cpo4cendE[1];
.global .align 1 .b8 _ZN34_INTERNAL_663182a6_4_k_cu_8d3ea8f34cuda3std6ranges3__45__cpo7advanceE[1];
.global .align 1 .b8 _ZN34_INTERNAL_663182a6_4_k_cu_8d3ea8f34cuda3std6ranges3__45__cpo9iter_swapE[1];
.global .align 1 .b8 _ZN34_INTERNAL_663182a6_4_k_cu_8d3ea8f34cuda3std6ranges3__45__cpo4nextE[1];
.global .align 1 .b8 _ZN34_INTERNAL_663182a6_4_k_cu_8d3ea8f34cuda3std6ranges3__45__cpo4prevE[1];
.global .align 1 .b8 _ZN34_INTERNAL_663182a6_4_k_cu_8d3ea8f34cuda3std6ranges3__45__cpo4dataE[1];
.global .align 1 .b8 _ZN34_INTERNAL_663182a6_4_k_cu_8d3ea8f34cuda3std6ranges3__45__cpo5cdataE[1];
.global .align 1 .b8 _ZN34_INTERNAL_663182a6_4_k_cu_8d3ea8f34cuda3std6ranges3__45__cpo4sizeE[1];
.global .align 1 .b8 _ZN34_INTERNAL_663182a6_4_k_cu_8d3ea8f34cuda3std6ranges3__45__cpo5ssizeE[1];
.global .align 1 .b8 _ZN34_INTERNAL_663182a6_4_k_cu_8d3ea8f34cuda3std6ranges3__45__cpo8distanceE[1];
.global .align 1 .b8 _ZN34_INTERNAL_663182a6_4_k_cu_8d3ea8f36thrust24THRUST_300001_SM_1000_NS8cuda_cub3parE[1];
.global .align 1 .b8 _ZN34_INTERNAL_663182a6_4_k_cu_8d3ea8f36thrust24THRUST_300001_SM_1000_NS8cuda_cub10par_nosyncE[1];
.global .align 1 .b8 _ZN34_INTERNAL_663182a6_4_k_cu_8d3ea8f36thrust24THRUST_300001_SM_1000_NS6system6detail10sequential3seqE[1];
.global .align 1 .b8 _ZN34_INTERNAL_663182a6_4_k_cu_8d3ea8f36thrust24THRUST_300001_SM_1000_NS12placeholders2_1E[1];
.global .align 1 .b8 _ZN34_INTERNAL_663182a6_4_k_cu_8d3ea8f36thrust24THRUST_300001_SM_1000_NS12placeholders2_2E[1];
.global .align 1 .b8 _ZN34_INTERNAL_663182a6_4_k_cu_8d3ea8f36thrust24THRUST_300001_SM_1000_NS12placeholders2_3E[1];
.global .align 1 .b8 _ZN34_INTERNAL_663182a6_4_k_cu_8d3ea8f36thrust24THRUST_300001_SM_1000_NS12placeholders2_4E[1];
.global .align 1 .b8 _ZN34_INTERNAL_663182a6_4_k_cu_8d3ea8f36thrust24THRUST_300001_SM_1000_NS12placeholders2_5E[1];
.global .align 1 .b8 _ZN34_INTERNAL_663182a6_4_k_cu_8d3ea8f36thrust24THRUST_300001_SM_1000_NS12placeholders2_6E[1];
.global .align 1 .b8 _ZN34_INTERNAL_663182a6_4_k_cu_8d3ea8f36thrust24THRUST_300001_SM_1000_NS12placeholders2_7E[1];
.global .align 1 .b8 _ZN34_INTERNAL_663182a6_4_k_cu_8d3ea8f36thrust24THRUST_300001_SM_1000_NS12placeholders2_8E[1];
.global .align 1 .b8 _ZN34_INTERNAL_663182a6_4_k_cu_8d3ea8f36thrust24THRUST_300001_SM_1000_NS12placeholders2_9E[1];
.global .align 1 .b8 _ZN34_INTERNAL_663182a6_4_k_cu_8d3ea8f36thrust24THRUST_300001_SM_1000_NS12placeholders3_10E[1];
.global .align 1 .b8 _ZN34_INTERNAL_663182a6_4_k_cu_8d3ea8f36thrust24THRUST_300001_SM_1000_NS3seqE[1];

.visible .entry _ZN3cub18CUB_300001_SM_10006detail11EmptyKernelIvEEvv()
{


	ret;

}


// ===== COMPILED SASS (sm_100) =====

	.target	sm_100

	.elftype	@"ET_EXEC"


//--------------------- .note.nv.tkinfo           --------------------------
	.section	.note.nv.tkinfo,"",@"SHT_NOTE"
	.sectionflags	@"SHF_NOTE_NV_TKINFO"
	.tkinfo
        /*0018*/ 	.word	0x00000002
        /*0030*/ 	.string	""
        /*0030*/ 	.string	"ptxas"
        /*0030*/ 	.string	"Cuda compilation tools, release 13.0, V13.0.88"
        /*0030*/ 	.string	"Build cuda_13.0.r13.0/compiler.36424714_0"
        /*0030*/ 	.string	"-arch sm_100 -m 64 "



//--------------------- .note.nv.cuinfo           --------------------------
	.section	.note.nv.cuinfo,"",@"SHT_NOTE"
	.sectionflags	@"SHF_NOTE_NV_CUINFO"
        /*0018*/ 	.short	0x0002
        /*001a*/ 	.short	0x0064
        /*001c*/ 	.short	0x0082
	.zero		2


//--------------------- .nv.info                  --------------------------
	.section	.nv.info,"",@"SHT_CUDA_INFO"
	.align	4


	//----- nvinfo : EIATTR_REGCOUNT
	.align		4
        /*0000*/ 	.byte	0x04, 0x2f
        /*0002*/ 	.short	(.L_44 - .L_43)
	.align		4
.L_43:
        /*0004*/ 	.word	index@(_ZN3cub18CUB_300001_SM_10006detail11EmptyKernelIvEEvv)
        /*0008*/ 	.word	0x00000004


	//----- nvinfo : EIATTR_FRAME_SIZE
	.align		4
.L_44:
        /*000c*/ 	.byte	0x04, 0x11
        /*000e*/ 	.short	(.L_46 - .L_45)
	.align		4
.L_45:
        /*0010*/ 	.word	index@(_ZN3cub18CUB_300001_SM_10006detail11EmptyKernelIvEEvv)
        /*0014*/ 	.word	0x00000000


	//----- nvinfo : EIATTR_MIN_STACK_SIZE
	.align		4
.L_46:
        /*0018*/ 	.byte	0x04, 0x12
        /*001a*/ 	.short	(.L_48 - .L_47)
	.align		4
.L_47:
        /*001c*/ 	.word	index@(_ZN3cub18CUB_300001_SM_10006detail11EmptyKernelIvEEvv)
        /*0020*/ 	.word	0x00000000
.L_48:


//--------------------- .nv.compat                --------------------------
	.section	.nv.compat,"",@"SHT_CUDA_COMPAT_INFO"
	.align	4
        /*0000*/ 	.byte	0x02, 0x09, 0x00, 0x00, 0x02, 0x02, 0x01, 0x00, 0x02, 0x05, 0x05, 0x00, 0x03, 0x07, 0x01, 0x01
        /*0010*/ 	.byte	0x02, 0x03, 0x00, 0x00, 0x02, 0x06, 0x01, 0x00, 0x04, 0x0b, 0x08, 0x00, 0x09, 0x00, 0x00, 0x00
        /*0020*/ 	.byte	0x00, 0x00, 0x00, 0x00


//--------------------- .nv.info._ZN3cub18CUB_300001_SM_10006detail11EmptyKernelIvEEvv --------------------------
	.section	.nv.info._ZN3cub18CUB_300001_SM_10006detail11EmptyKernelIvEEvv,"",@"SHT_CUDA_INFO"
	.sectionflags	@""
	.align	4


	//----- nvinfo : EIATTR_CUDA_API_VERSION
	.align		4
        /*0000*/ 	.byte	0x04, 0x37
        /*0002*/ 	.short	(.L_50 - .L_49)
.L_49:
        /*0004*/ 	.word	0x00000082


	//----- nvinfo : EIATTR_SPARSE_MMA_MASK
	.align		4
.L_50:
        /*0008*/ 	.byte	0x03, 0x50
        /*000a*/ 	.short	0x0000


	//----- nvinfo : EIATTR_MAXREG_COUNT
	.align		4
        /*000c*/ 	.byte	0x03, 0x1b
        /*000e*/ 	.short	0x00ff


	//----- nvinfo : EIATTR_MERCURY_ISA_VERSION
	.align		4
        /*0010*/ 	.byte	0x03, 0x5f
        /*0012*/ 	.short	0x0101


	//----- nvinfo : EIATTR_VRC_CTA_INIT_COUNT
	.align		4
        /*0014*/ 	.byte	0x02, 0x4a
	.zero		1
	.zero		1


	//----- nvinfo : EIATTR_EXIT_INSTR_OFFSETS
	.align		4
        /*0018*/ 	.byte	0x04, 0x1c
        /*001a*/ 	.short	(.L_52 - .L_51)


	//   ....[0]....
.L_51:
        /*001c*/ 	.word	0x00000010


	//----- nvinfo : EIATTR_SW_WAR
	.align		4
.L_52:
        /*0020*/ 	.byte	0x04, 0x36
        /*0022*/ 	.short	(.L_54 - .L_53)
.L_53:
        /*0024*/ 	.word	0x00000008
.L_54:


//--------------------- .nv.callgraph             --------------------------
	.section	.nv.callgraph,"",@"SHT_CUDA_CALLGRAPH"
	.align	4
	.sectionentsize	8
	.align		4
        /*0000*/ 	.word	0x00000000
	.align		4
        /*0004*/ 	.word	0xffffffff
	.align		4
        /*0008*/ 	.word	0x00000000
	.align		4
        /*000c*/ 	.word	0xfffffffe
	.align		4
        /*0010*/ 	.word	0x00000000
	.align		4
        /*0014*/ 	.word	0xfffffffd
	.align		4
        /*0018*/ 	.word	0x00000000
	.align		4
        /*001c*/ 	.word	0xfffffffc


//--------------------- .nv.constant4             --------------------------
	.section	.nv.constant4,"a",@progbits
	.align	8
	.align		8
.nv.constant4:
        /*0000*/ 	.dword	_ZN34_INTERNAL_663182a6_4_k_cu_8d3ea8f34cuda3std3__45__cpo5beginE
	.align		8
        /*0008*/ 	.dword	_ZN34_INTERNAL_663182a6_4_k_cu_8d3ea8f34cuda3std3__45__cpo3endE
	.align		8
        /*0010*/ 	.dword	_ZN34_INTERNAL_663182a6_4_k_cu_8d3ea8f34cuda3std3__45__cpo6cbeginE
	.align		8
        /*0018*/ 	.dword	_ZN34_INTERNAL_663182a6_4_k_cu_8d3ea8f34cuda3std3__45__cpo4cendE
	.align		8
        /*0020*/ 	.dword	_ZN34_INTERNAL_663182a6_4_k_cu_8d3ea8f34cuda3std3__45__cpo6rbeginE
	.align		8
        /*0028*/ 	.dword	_ZN34_INTERNAL_663182a6_4_k_cu_8d3ea8f34cuda3std3__45__cpo4rendE
	.align		8
        /*0030*/ 	.dword	_ZN34_INTERNAL_663182a6_4_k_cu_8d3ea8f34cuda3std3__45__cpo7crbeginE
	.align		8
        /*0038*/ 	.dword	_ZN34_INTERNAL_663182a6_4_k_cu_8d3ea8f34cuda3std3__45__cpo5crendE
	.align		8
        /*0040*/ 	.dword	_ZN34_INTERNAL_663182a6_4_k_cu_8d3ea8f34cuda3std3__436_GLOBAL__N__663182a6_4_k_cu_8d3ea8f36ignoreE
	.align		8
        /*0048*/ 	.dword	_ZN34_INTERNAL_663182a6_4_k_cu_8d3ea8f34cuda3std3__419piecewise_constructE
	.align		8
        /*0050*/ 	.dword	_ZN34_INTERNAL_663182a6_4_k_cu_8d3ea8f34cuda3std3__48in_placeE
	.align		8
        /*0058*/ 	.dword	_ZN34_INTERNAL_663182a6_4_k_cu_8d3ea8f34cuda3std3__420unreachable_sentinelE
	.align		8
        /*0060*/ 	.dword	_ZN34_INTERNAL_663182a6_4_k_cu_8d3ea8f34cuda3std3__47nulloptE
	.align		8
        /*0068*/ 	.dword	_ZN34_INTERNAL_663182a6_4_k_cu_8d3ea8f34cuda3std3__48unexpectE
	.align		8
        /*0070*/ 	.dword	_ZN34_INTERNAL_663182a6_4_k_cu_8d3ea8f34cuda3std6ranges3__45__cpo4swapE
	.align		8
        /*0078*/ 	.dword	_ZN34_INTERNAL_663182a6_4_k_cu_8d3ea8f34cuda3std6ranges3__45__cpo9iter_moveE
	.align		8
        /*0080*/ 	.dword	_ZN34_INTERNAL_663182a6_4_k_cu_8d3ea8f34cuda3std6ranges3__45__cpo5beginE
	.align		8
        /*0088*/ 	.dword	_ZN34_INTERNAL_663182a6_4_k_cu_8d3ea8f34cuda3std6ranges3__45__cpo3endE
	.align		8
        /*0090*/ 	.dword	_ZN34_INTERNAL_663182a6_4_k_cu_8d3ea8f34cuda3std6ranges3__45__cpo6cbeginE
	.align		8
        /*0098*/ 	.dword	_ZN34_INTERNAL_663182a6_4_k_cu_8d3ea8f34cuda3std6ranges3__45__cpo4cendE
	.align		8
        /*00a0*/ 	.dword	_ZN34_INTERNAL_663182a6_4_k_cu_8d3ea8f34cuda3std6ranges3__45__cpo7advanceE
	.align		8
        /*00a8*/ 	.dword	_ZN34_INTERNAL_663182a6_4_k_cu_8d3ea8f34cuda3std6ranges3__45__cpo9iter_swapE
	.align		8
        /*00b0*/ 	.dword	_ZN34_INTERNAL_663182a6_4_k_cu_8d3ea8f34cuda3std6ranges3__45__cpo4nextE
	.align		8
        /*00b8*/ 	.dword	_ZN34_INTERNAL_663182a6_4_k_cu_8d3ea8f34cuda3std6ranges3__45__cpo4prevE
	.align		8
        /*00c0*/ 	.dword	_ZN34_INTERNAL_663182a6_4_k_cu_8d3ea8f34cuda3std6ranges3__45__cpo4dataE
	.align		8
        /*00c8*/ 	.dword	_ZN34_INTERNAL_663182a6_4_k_cu_8d3ea8f34cuda3std6ranges3__45__cpo5cdataE
	.align		8
        /*00d0*/ 	.dword	_ZN34_INTERNAL_663182a6_4_k_cu_8d3ea8f34cuda3std6ranges3__45__cpo4sizeE
	.align		8
        /*00d8*/ 	.dword	_ZN34_INTERNAL_663182a6_4_k_cu_8d3ea8f34cuda3std6ranges3__45__cpo5ssizeE
	.align		8
        /*00e0*/ 	.dword	_ZN34_INTERNAL_663182a6_4_k_cu_8d3ea8f34cuda3std6ranges3__45__cpo8distanceE
	.align		8
        /*00e8*/ 	.dword	_ZN34_INTERNAL_663182a6_4_k_cu_8d3ea8f36thrust24THRUST_300001_SM_1000_NS8cuda_cub3parE
	.align		8
        /*00f0*/ 	.dword	_ZN34_INTERNAL_663182a6_4_k_cu_8d3ea8f36thrust24THRUST_300001_SM_1000_NS8cuda_cub10par_nosyncE
	.align		8
        /*00f8*/ 	.dword	_ZN34_INTERNAL_663182a6_4_k_cu_8d3ea8f36thrust24THRUST_300001_SM_1000_NS6system6detail10sequential3seqE
	.align		8
        /*0100*/ 	.dword	_ZN34_INTERNAL_663182a6_4_k_cu_8d3ea8f36thrust24THRUST_300001_SM_1000_NS12placeholders2_1E
	.align		8
        /*0108*/ 	.dword	_ZN34_INTERNAL_663182a6_4_k_cu_8d3ea8f36thrust24THRUST_300001_SM_1000_NS12placeholders2_2E
	.align		8
        /*0110*/ 	.dword	_ZN34_INTERNAL_663182a6_4_k_cu_8d3ea8f36thrust24THRUST_300001_SM_1000_NS12placeholders2_3E
	.align		8
        /*0118*/ 	.dword	_ZN34_INTERNAL_663182a6_4_k_cu_8d3ea8f36thrust24THRUST_300001_SM_1000_NS12placeholders2_4E
	.align		8
        /*0120*/ 	.dword	_ZN34_INTERNAL_663182a6_4_k_cu_8d3ea8f36thrust24THRUST_300001_SM_1000_NS12placeholders2_5E
	.align		8
        /*0128*/ 	.dword	_ZN34_INTERNAL_663182a6_4_k_cu_8d3ea8f36thrust24THRUST_300001_SM_1000_NS12placeholders2_6E
	.align		8
        /*0130*/ 	.dword	_ZN34_INTERNAL_663182a6_4_k_cu_8d3ea8f36thrust24THRUST_300001_SM_1000_NS12placeholders2_7E
	.align		8
        /*0138*/ 	.dword	_ZN34_INTERNAL_663182a6_4_k_cu_8d3ea8f36thrust24THRUST_300001_SM_1000_NS12placeholders2_8E
	.align		8
        /*0140*/ 	.dword	_ZN34_INTERNAL_663182a6_4_k_cu_8d3ea8f36thrust24THRUST_300001_SM_1000_NS12placeholders2_9E
	.align		8
        /*0148*/ 	.dword	_ZN34_INTERNAL_663182a6_4_k_cu_8d3ea8f36thrust24THRUST_300001_SM_1000_NS12placeholders3_10E
	.align		8
        /*0150*/ 	.dword	_ZN34_INTERNAL_663182a6_4_k_cu_8d3ea8f36thrust24THRUST_300001_SM_1000_NS3seqE


//--------------------- .text._ZN3cub18CUB_300001_SM_10006detail11EmptyKernelIvEEvv --------------------------
	.section	.text._ZN3cub18CUB_300001_SM_10006detail11EmptyKernelIvEEvv,"ax",@progbits
	.align	128
        .global         _ZN3cub18CUB_300001_SM_10006detail11EmptyKernelIvEEvv
        .type           _ZN3cub18CUB_300001_SM_10006detail11EmptyKernelIvEEvv,@function
        .size           _ZN3cub18CUB_300001_SM_10006detail11EmptyKernelIvEEvv,(.L_x_1 - _ZN3cub18CUB_300001_SM_10006detail11EmptyKernelIvEEvv)
        .other          _ZN3cub18CUB_300001_SM_10006detail11EmptyKernelIvEEvv,@"STO_CUDA_ENTRY STV_DEFAULT"
_ZN3cub18CUB_300001_SM_10006detail11EmptyKernelIvEEvv:
.text._ZN3cub18CUB_300001_SM_10006detail11EmptyKernelIvEEvv:
[----:B------:R-:W-:Y:S01]  /*0000*/  LDC R1, c[0x0][0x37c] ;  /* 0x0000df00ff017b82 */ /* 0x000fe20000000800 */
[----:B------:R-:W-:Y:S05]  /*0010*/  EXIT ;  /* 0x000000000000794d */ /* 0x000fea0003800000 */
.L_x_0:
[----:B------:R-:W-:-:S00]  /*0020*/  BRA `(.L_x_0) ;  /* 0xfffffffc00fc7947 */ /* 0x000fc0000383ffff */
[----:B------:R-:W-:-:S00]  /*0030*/  NOP ;  /* 0x0000000000007918 */ /* 0x000fc00000000000 */
        /* <DEDUP_REMOVED lines=12> */
.L_x_1:


//--------------------- .nv.shared.reserved.0     --------------------------
	.section	.nv.shared.reserved.0,"aw",@nobits
	.weak		__nv_reservedSMEM_offset_0_alias
	.size		__nv_reservedSMEM_offset_0_alias, 0, 64
	.other		__nv_reservedSMEM_offset_0_alias,@"STO_CUDA_RESERVED_SHARED STV_DEFAULT"
__nv_reservedSMEM_offset_0_alias:
	.zero		0
	.zero		64


//--------------------- .nv.global                --------------------------
	.section	.nv.global,"aw",@nobits
.nv.global:
	.type		_ZN34_INTERNAL_663182a6_4_k_cu_8d3ea8f36thrust24THRUST_300001_SM_1000_NS3seqE,@object
	.size		_ZN34_INTERNAL_663182a6_4_k_cu_8d3ea8f36thrust24THRUST_300001_SM_1000_NS3seqE,(_ZN34_INTERNAL_663182a6_4_k_cu_8d3ea8f34cuda3std3__48in_placeE - _ZN34_INTERNAL_663182a6_4_k_cu_8d3ea8f36thrust24THRUST_300001_SM_1000_NS3seqE)
_ZN34_INTERNAL_663182a6_4_k_cu_8d3ea8f36thrust24THRUST_300001_SM_1000_NS3seqE:
	.zero		1
	.type		_ZN34_INTERNAL_663182a6_4_k_cu_8d3ea8f34cuda3std3__48in_placeE,@object
	.size		_ZN34_INTERNAL_663182a6_4_k_cu_8d3ea8f34cuda3std3__48in_placeE,(_ZN34_INTERNAL_663182a6_4_k_cu_8d3ea8f34cuda3std6ranges3__45__cpo4sizeE - _ZN34_INTERNAL_663182a6_4_k_cu_8d3ea8f34cuda3std3__48in_placeE)
_ZN34_INTERNAL_663182a6_4_k_cu_8d3ea8f34cuda3std3__48in_placeE:
	.zero		1
	.type		_ZN34_INTERNAL_663182a6_4_k_cu_8d3ea8f34cuda3std6ranges3__45__cpo4sizeE,@object
	.size		_ZN34_INTERNAL_663182a6_4_k_cu_8d3ea8f34cuda3std6ranges3__45__cpo4sizeE,(_ZN34_INTERNAL_663182a6_4_k_cu_8d3ea8f36thrust24THRUST_300001_SM_1000_NS12placeholders2_3E - _ZN34_INTERNAL_663182a6_4_k_cu_8d3ea8f34cuda3std6ranges3__45__cpo4sizeE)
_ZN34_INTERNAL_663182a6_4_k_cu_8d3ea8f34cuda3std6ranges3__45__cpo4sizeE:
	.zero		1
	.type		_ZN34_INTERNAL_663182a6_4_k_cu_8d3ea8f36thrust24THRUST_300001_SM_1000_NS12placeholders2_3E,@object
	.size		_ZN34_INTERNAL_663182a6_4_k_cu_8d3ea8f36thrust24THRUST_300001_SM_1000_NS12placeholders2_3E,(_ZN34_INTERNAL_663182a6_4_k_cu_8d3ea8f34cuda3std3__45__cpo6cbeginE - _ZN34_INTERNAL_663182a6_4_k_cu_8d3ea8f36thrust24THRUST_300001_SM_1000_NS12placeholders2_3E)
_ZN34_INTERNAL_663182a6_4_k_cu_8d3ea8f36thrust24THRUST_300001_SM_1000_NS12placeholders2_3E:
	.zero		1
	.type		_ZN34_INTERNAL_663182a6_4_k_cu_8d3ea8f34cuda3std3__45__cpo6cbeginE,@object
	.size		_ZN34_INTERNAL_663182a6_4_k_cu_8d3ea8f34cuda3std3__45__cpo6cbeginE,(_ZN34_INTERNAL_663182a6_4_k_cu_8d3ea8f34cuda3std6ranges3__45__cpo6cbeginE - _ZN34_INTERNAL_663182a6_4_k_cu_8d3ea8f34cuda3std3__45__cpo6cbeginE)
_ZN34_INTERNAL_663182a6_4_k_cu_8d3ea8f34cuda3std3__45__cpo6cbeginE:
	.zero		1
	.type		_ZN34_INTERNAL_663182a6_4_k_cu_8d3ea8f34cuda3std6ranges3__45__cpo6cbeginE,@object
	.size		_ZN34_INTERNAL_663182a6_4_k_cu_8d3ea8f34cuda3std6ranges3__45__cpo6cbeginE,(_ZN34_INTERNAL_663182a6_4_k_cu_8d3ea8f36thrust24THRUST_300001_SM_1000_NS12placeholders2_7E - _ZN34_INTERNAL_663182a6_4_k_cu_8d3ea8f34cuda3std6ranges3__45__cpo6cbeginE)
_ZN34_INTERNAL_663182a6_4_k_cu_8d3ea8f34cuda3std6ranges3__45__cpo6cbeginE:
	.zero		1
	.type		_ZN34_INTERNAL_663182a6_4_k_cu_8d3ea8f36thrust24THRUST_300001_SM_1000_NS12placeholders2_7E,@object
	.size		_ZN34_INTERNAL_663182a6_4_k_cu_8d3ea8f36thrust24THRUST_300001_SM_1000_NS12placeholders2_7E,(_ZN34_INTERNAL_663182a6_4_k_cu_8d3ea8f34cuda3std3__45__cpo7crbeginE - _ZN34_INTERNAL_663182a6_4_k_cu_8d3ea8f36thrust24THRUST_300001_SM_1000_NS12placeholders2_7E)
_ZN34_INTERNAL_663182a6_4_k_cu_8d3ea8f36thrust24THRUST_300001_SM_1000_NS12placeholders2_7E:
	.zero		1
	.type		_ZN34_INTERNAL_663182a6_4_k_cu_8d3ea8f34cuda3std3__45__cpo7crbeginE,@object
	.size		_ZN34_INTERNAL_663182a6_4_k_cu_8d3ea8f34cuda3std3__45__cpo7crbeginE,(_ZN34_INTERNAL_663182a6_4_k_cu_8d3ea8f34cuda3std6ranges3__45__cpo4nextE - _ZN34_INTERNAL_663182a6_4_k_cu_8d3ea8f34cuda3std3__45__cpo7crbeginE)
_ZN34_INTERNAL_663182a6_4_k_cu_8d3ea8f34cuda3std3__45__cpo7crbeginE:
	.zero		1
	.type		_ZN34_INTERNAL_663182a6_4_k_cu_8d3ea8f34cuda3std6ranges3__45__cpo4nextE,@object
	.size		_ZN34_INTERNAL_663182a6_4_k_cu_8d3ea8f34cuda3std6ranges3__45__cpo4nextE,(_ZN34_INTERNAL_663182a6_4_k_cu_8d3ea8f34cuda3std6ranges3__45__cpo4swapE - _ZN34_INTERNAL_663182a6_4_k_cu_8d3ea8f34cuda3std6ranges3__45__cpo4nextE)
_ZN34_INTERNAL_663182a6_4_k_cu_8d3ea8f34cuda3std6ranges3__45__cpo4nextE:
	.zero		1
	.type		_ZN34_INTERNAL_663182a6_4_k_cu_8d3ea8f34cuda3std6ranges3__45__cpo4swapE,@object
	.size		_ZN34_INTERNAL_663182a6_4_k_cu_8d3ea8f34cuda3std6ranges3__45__cpo4swapE,(_ZN34_INTERNAL_663182a6_4_k_cu_8d3ea8f36thrust24THRUST_300001_SM_1000_NS8cuda_cub10par_nosyncE - _ZN34_INTERNAL_663182a6_4_k_cu_8d3ea8f34cuda3std6ranges3__45__cpo4swapE)
_ZN34_INTERNAL_663182a6_4_k_cu_8d3ea8f34cuda3std6ranges3__45__cpo4swapE:
	.zero		1
	.type		_ZN34_INTERNAL_663182a6_4_k_cu_8d3ea8f36thrust24THRUST_300001_SM_1000_NS8cuda_cub10par_nosyncE,@object
	.size		_ZN34_INTERNAL_663182a6_4_k_cu_8d3ea8f36thrust24THRUST_300001_SM_1000_NS8cuda_cub10par_nosyncE,(_ZN34_INTERNAL_663182a6_4_k_cu_8d3ea8f36thrust24THRUST_300001_SM_1000_NS12placeholders2_9E - _ZN34_INTERNAL_663182a6_4_k_cu_8d3ea8f36thrust24THRUST_300001_SM_1000_NS8cuda_cub10par_nosyncE)
_ZN34_INTERNAL_663182a6_4_k_cu_8d3ea8f36thrust24THRUST_300001_SM_1000_NS8cuda_cub10par_nosyncE:
	.zero		1
	.type		_ZN34_INTERNAL_663182a6_4_k_cu_8d3ea8f36thrust24THRUST_300001_SM_1000_NS12placeholders2_9E,@object
	.size		_ZN34_INTERNAL_663182a6_4_k_cu_8d3ea8f36thrust24THRUST_300001_SM_1000_NS12placeholders2_9E,(_ZN34_INTERNAL_663182a6_4_k_cu_8d3ea8f34cuda3std3__436_GLOBAL__N__663182a6_4_k_cu_8d3ea8f36ignoreE - _ZN34_INTERNAL_663182a6_4_k_cu_8d3ea8f36thrust24THRUST_300001_SM_1000_NS12placeholders2_9E)
_ZN34_INTERNAL_663182a6_4_k_cu_8d3ea8f36thrust24THRUST_300001_SM_1000_NS12placeholders2_9E:
	.zero		1
	.type		_ZN34_INTERNAL_663182a6_4_k_cu_8d3ea8f34cuda3std3__436_GLOBAL__N__663182a6_4_k_cu_8d3ea8f36ignoreE,@object
	.size		_ZN34_INTERNAL_663182a6_4_k_cu_8d3ea8f34cuda3std3__436_GLOBAL__N__663182a6_4_k_cu_8d3ea8f36ignoreE,(_ZN34_INTERNAL_663182a6_4_k_cu_8d3ea8f34cuda3std6ranges3__45__cpo4dataE - _ZN34_INTERNAL_663182a6_4_k_cu_8d3ea8f34cuda3std3__436_GLOBAL__N__663182a6_4_k_cu_8d3ea8f36ignoreE)
_ZN34_INTERNAL_663182a6_4_k_cu_8d3ea8f34cuda3std3__436_GLOBAL__N__663182a6_4_k_cu_8d3ea8f36ignoreE:
	.zero		1
	.type		_ZN34_INTERNAL_663182a6_4_k_cu_8d3ea8f34cuda3std6ranges3__45__cpo4dataE,@object
	.size		_ZN34_INTERNAL_663182a6_4_k_cu_8d3ea8f34cuda3std6ranges3__45__cpo4dataE,(_ZN34_INTERNAL_663182a6_4_k_cu_8d3ea8f36thrust24THRUST_300001_SM_1000_NS12placeholders2_1E - _ZN34_INTERNAL_663182a6_4_k_cu_8d3ea8f34cuda3std6ranges3__45__cpo4dataE)
_ZN34_INTERNAL_663182a6_4_k_cu_8d3ea8f34cuda3std6ranges3__45__cpo4dataE:
	.zero		1
	.type		_ZN34_INTERNAL_663182a6_4_k_cu_8d3ea8f36thrust24THRUST_300001_SM_1000_NS12placeholders2_1E,@object
	.size		_ZN34_INTERNAL_663182a6_4_k_cu_8d3ea8f36thrust24THRUST_300001_SM_1000_NS12placeholders2_1E,(_ZN34_INTERNAL_663182a6_4_k_cu_8d3ea8f34cuda3std3__45__cpo5beginE - _ZN34_INTERNAL_663182a6_4_k_cu_8d3ea8f36thrust24THRUST_300001_SM_1000_NS12placeholders2_1E)
_ZN34_INTERNAL_663182a6_4_k_cu_8d3ea8f36thrust24THRUST_300001_SM_1000_NS12placeholders2_1E:
	.zero		1
	.type		_ZN34_INTERNAL_663182a6_4_k_cu_8d3ea8f34cuda3std3__45__cpo5beginE,@object
	.size		_ZN34_INTERNAL_663182a6_4_k_cu_8d3ea8f34cuda3std3__45__cpo5beginE,(_ZN34_INTERNAL_663182a6_4_k_cu_8d3ea8f34cuda3std6ranges3__45__cpo5beginE - _ZN34_INTERNAL_663182a6_4_k_cu_8d3ea8f34cuda3std3__45__cpo5beginE)
_ZN34_INTERNAL_663182a6_4_k_cu_8d3ea8f34cuda3std3__45__cpo5beginE:
	.zero		1
	.type		_ZN34_INTERNAL_663182a6_4_k_cu_8d3ea8f34cuda3std6ranges3__45__cpo5beginE,@object
	.size		_ZN34_INTERNAL_663182a6_4_k_cu_8d3ea8f34cuda3std6ranges3__45__cpo5beginE,(_ZN34_INTERNAL_663182a6_4_k_cu_8d3ea8f36thrust24THRUST_300001_SM_1000_NS12placeholders2_5E - _ZN34_INTERNAL_663182a6_4_k_cu_8d3ea8f34cuda3std6ranges3__45__cpo5beginE)
_ZN34_INTERNAL_663182a6_4_k_cu_8d3ea8f34cuda3std6ranges3__45__cpo5beginE:
	.zero		1
	.type		_ZN34_INTERNAL_663182a6_4_k_cu_8d3ea8f36thrust24THRUST_300001_SM_1000_NS12placeholders2_5E,@object
	.size		_ZN34_INTERNAL_663182a6_4_k_cu_8d3ea8f36thrust24THRUST_300001_SM_1000_NS12placeholders2_5E,(_ZN34_INTERNAL_663182a6_4_k_cu_8d3ea8f34cuda3std3__45__cpo6rbeginE - _ZN34_INTERNAL_663182a6_4_k_cu_8d3ea8f36thrust24THRUST_300001_SM_1000_NS12placeholders2_5E)
_ZN34_INTERNAL_663182a6_4_k_cu_8d3ea8f36thrust24THRUST_300001_SM_1000_NS12placeholders2_5E:
	.zero		1
	.type		_ZN34_INTERNAL_663182a6_4_k_cu_8d3ea8f34cuda3std3__45__cpo6rbeginE,@object
	.size		_ZN34_INTERNAL_663182a6_4_k_cu_8d3ea8f34cuda3std3__45__cpo6rbeginE,(_ZN34_INTERNAL_663182a6_4_k_cu_8d3ea8f34cuda3std6ranges3__45__cpo7advanceE - _ZN34_INTERNAL_663182a6_4_k_cu_8d3ea8f34cuda3std3__45__cpo6rbeginE)
_ZN34_INTERNAL_663182a6_4_k_cu_8d3ea8f34cuda3std3__45__cpo6rbeginE:
	.zero		1
	.type		_ZN34_INTERNAL_663182a6_4_k_cu_8d3ea8f34cuda3std6ranges3__45__cpo7advanceE,@object
	.size		_ZN34_INTERNAL_663182a6_4_k_cu_8d3ea8f34cuda3std6ranges3__45__cpo7advanceE,(_ZN34_INTERNAL_663182a6_4_k_cu_8d3ea8f34cuda3std3__47nulloptE - _ZN34_INTERNAL_663182a6_4_k_cu_8d3ea8f34cuda3std6ranges3__45__cpo7advanceE)
_ZN34_INTERNAL_663182a6_4_k_cu_8d3ea8f34cuda3std6ranges3__45__cpo7advanceE:
	.zero		1
	.type		_ZN34_INTERNAL_663182a6_4_k_cu_8d3ea8f34cuda3std3__47nulloptE,@object
	.size		_ZN34_INTERNAL_663182a6_4_k_cu_8d3ea8f34cuda3std3__47nulloptE,(_ZN34_INTERNAL_663182a6_4_k_cu_8d3ea8f34cuda3std6ranges3__45__cpo8distanceE - _ZN34_INTERNAL_663182a6_4_k_cu_8d3ea8f34cuda3std3__47nulloptE)
_ZN34_INTERNAL_663182a6_4_k_cu_8d3ea8f34cuda3std3__47nulloptE:
	.zero		1
	.type		_ZN34_INTERNAL_663182a6_4_k_cu_8d3ea8f34cuda3std6ranges3__45__cpo8distanceE,@object
	.size		_ZN34_INTERNAL_663182a6_4_k_cu_8d3ea8f34cuda3std6ranges3__45__cpo8distanceE,(_ZN34_INTERNAL_663182a6_4_k_cu_8d3ea8f36thrust24THRUST_300001_SM_1000_NS12placeholders3_10E - _ZN34_INTERNAL_663182a6_4_k_cu_8d3ea8f34cuda3std6ranges3__45__cpo8distanceE)
_ZN34_INTERNAL_663182a6_4_k_cu_8d3ea8f34cuda3std6ranges3__45__cpo8distanceE:
	.zero		1
	.type		_ZN34_INTERNAL_663182a6_4_k_cu_8d3ea8f36thrust24THRUST_300001_SM_1000_NS12placeholders3_10E,@object
	.size		_ZN34_INTERNAL_663182a6_4_k_cu_8d3ea8f36thrust24THRUST_300001_SM_1000_NS12placeholders3_10E,(_ZN34_INTERNAL_663182a6_4_k_cu_8d3ea8f34cuda3std3__419piecewise_constructE - _ZN34_INTERNAL_663182a6_4_k_cu_8d3ea8f36thrust24THRUST_300001_SM_1000_NS12placeholders3_10E)
_ZN34_INTERNAL_663182a6_4_k_cu_8d3ea8f36thrust24THRUST_300001_SM_1000_NS12placeholders3_10E:
	.zero		1
	.type		_ZN34_INTERNAL_663182a6_4_k_cu_8d3ea8f34cuda3std3__419piecewise_constructE,@object
	.size		_ZN34_INTERNAL_663182a6_4_k_cu_8d3ea8f34cuda3std3__419piecewise_constructE,(_ZN34_INTERNAL_663182a6_4_k_cu_8d3ea8f34cuda3std6ranges3__45__cpo5cdataE - _ZN34_INTERNAL_663182a6_4_k_cu_8d3ea8f34cuda3std3__419piecewise_constructE)
_ZN34_INTERNAL_663182a6_4_k_cu_8d3ea8f34cuda3std3__419piecewise_constructE:
	.zero		1
	.type		_ZN34_INTERNAL_663182a6_4_k_cu_8d3ea8f34cuda3std6ranges3__45__cpo5cdataE,@object
	.size		_ZN34_INTERNAL_663182a6_4_k_cu_8d3ea8f34cuda3std6ranges3__45__cpo5cdataE,(_ZN34_INTERNAL_663182a6_4_k_cu_8d3ea8f36thrust24THRUST_300001_SM_1000_NS12placeholders2_2E - _ZN34_INTERNAL_663182a6_4_k_cu_8d3ea8f34cuda3std6ranges3__45__cpo5cdataE)
_ZN34_INTERNAL_663182a6_4_k_cu_8d3ea8f34cuda3std6ranges3__45__cpo5cdataE:
	.zero		1
	.type		_ZN34_INTERNAL_663182a6_4_k_cu_8d3ea8f36thrust24THRUST_300001_SM_1000_NS12placeholders2_2E,@object
	.size		_ZN34_INTERNAL_663182a6_4_k_cu_8d3ea8f36thrust24THRUST_300001_SM_1000_NS12placeholders2_2E,(_ZN34_INTERNAL_663182a6_4_k_cu_8d3ea8f34cuda3std3__45__cpo3endE - _ZN34_INTERNAL_663182a6_4_k_cu_8d3ea8f36thrust24THRUST_300001_SM_1000_NS12placeholders2_2E)
_ZN34_INTERNAL_663182a6_4_k_cu_8d3ea8f36thrust24THRUST_300001_SM_1000_NS12placeholders2_2E:
	.zero		1
	.type		_ZN34_INTERNAL_663182a6_4_k_cu_8d3ea8f34cuda3std3__45__cpo3endE,@object
	.size		_ZN34_INTERNAL_663182a6_4_k_cu_8d3ea8f34cuda3std3__45__cpo3endE,(_ZN34_INTERNAL_663182a6_4_k_cu_8d3ea8f34cuda3std6ranges3__45__cpo3endE - _ZN34_INTERNAL_663182a6_4_k_cu_8d3ea8f34cuda3std3__45__cpo3endE)
_ZN34_INTERNAL_663182a6_4_k_cu_8d3ea8f34cuda3std3__45__cpo3endE:
	.zero		1
	.type		_ZN34_INTERNAL_663182a6_4_k_cu_8d3ea8f34cuda3std6ranges3__45__cpo3endE,@object
	.size		_ZN34_INTERNAL_663182a6_4_k_cu_8d3ea8f34cuda3std6ranges3__45__cpo3endE,(_ZN34_INTERNAL_663182a6_4_k_cu_8d3ea8f36thrust24THRUST_300001_SM_1000_NS12placeholders2_6E - _ZN34_INTERNAL_663182a6_4_k_cu_8d3ea8f34cuda3std6ranges3__45__cpo3endE)
_ZN34_INTERNAL_663182a6_4_k_cu_8d3ea8f34cuda3std6ranges3__45__cpo3endE:
	.zero		1
	.type		_ZN34_INTERNAL_663182a6_4_k_cu_8d3ea8f36thrust24THRUST_300001_SM_1000_NS12placeholders2_6E,@object
	.size		_ZN34_INTERNAL_663182a6_4_k_cu_8d3ea8f36thrust24THRUST_300001_SM_1000_NS12placeholders2_6E,(_ZN34_INTERNAL_663182a6_4_k_cu_8d3ea8f34cuda3std3__45__cpo4rendE - _ZN34_INTERNAL_663182a6_4_k_cu_8d3ea8f36thrust24THRUST_300001_SM_1000_NS12placeholders2_6E)
_ZN34_INTERNAL_663182a6_4_k_cu_8d3ea8f36thrust24THRUST_300001_SM_1000_NS12placeholders2_6E:
	.zero		1
	.type		_ZN34_INTERNAL_663182a6_4_k_cu_8d3ea8f34cuda3std3__45__cpo4rendE,@object
	.size		_ZN34_INTERNAL_663182a6_4_k_cu_8d3ea8f34cuda3std3__45__cpo4rendE,(_ZN34_INTERNAL_663182a6_4_k_cu_8d3ea8f34cuda3std6ranges3__45__cpo9iter_swapE - _ZN34_INTERNAL_663182a6_4_k_cu_8d3ea8f34cuda3std3__45__cpo4rendE)
_ZN34_INTERNAL_663182a6_4_k_cu_8d3ea8f34cuda3std3__45__cpo4rendE:
	.zero		1
	.type		_ZN34_INTERNAL_663182a6_4_k_cu_8d3ea8f34cuda3std6ranges3__45__cpo9iter_swapE,@object
	.size		_ZN34_INTERNAL_663182a6_4_k_cu_8d3ea8f34cuda3std6ranges3__45__cpo9iter_swapE,(_ZN34_INTERNAL_663182a6_4_k_cu_8d3ea8f34cuda3std3__48unexpectE - _ZN34_INTERNAL_663182a6_4_k_cu_8d3ea8f34cuda3std6ranges3__45__cpo9iter_swapE)
_ZN34_INTERNAL_663182a6_4_k_cu_8d3ea8f34cuda3std6ranges3__45__cpo9iter_swapE:
	.zero		1
	.type		_ZN34_INTERNAL_663182a6_4_k_cu_8d3ea8f34cuda3std3__48unexpectE,@object
	.size		_ZN34_INTERNAL_663182a6_4_k_cu_8d3ea8f34cuda3std3__48unexpectE,(_ZN34_INTERNAL_663182a6_4_k_cu_8d3ea8f36thrust24THRUST_300001_SM_1000_NS8cuda_cub3parE - _ZN34_INTERNAL_663182a6_4_k_cu_8d3ea8f34cuda3std3__48unexpectE)
_ZN34_INTERNAL_663182a6_4_k_cu_8d3ea8f34cuda3std3__48unexpectE:
	.zero		1
	.type		_ZN34_INTERNAL_663182a6_4_k_cu_8d3ea8f36thrust24THRUST_300001_SM_1000_NS8cuda_cub3parE,@object
	.size		_ZN34_INTERNAL_663182a6_4_k_cu_8d3ea8f36thrust24THRUST_300001_SM_1000_NS8cuda_cub3parE,(_ZN34_INTERNAL_663182a6_4_k_cu_8d3ea8f36thrust24THRUST_300001_SM_1000_NS12placeholders2_4E - _ZN34_INTERNAL_663182a6_4_k_cu_8d3ea8f36thrust24THRUST_300001_SM_1000_NS8cuda_cub3parE)
_ZN34_INTERNAL_663182a6_4_k_cu_8d3ea8f36thrust24THRUST_300001_SM_1000_NS8cuda_cub3parE:
	.zero		1
	.type		_ZN34_INTERNAL_663182a6_4_k_cu_8d3ea8f36thrust24THRUST_300001_SM_1000_NS12placeholders2_4E,@object
	.size		_ZN34_INTERNAL_663182a6_4_k_cu_8d3ea8f36thrust24THRUST_300001_SM_1000_NS12placeholders2_4E,(_ZN34_INTERNAL_663182a6_4_k_cu_8d3ea8f34cuda3std3__45__cpo4cendE - _ZN34_INTERNAL_663182a6_4_k_cu_8d3ea8f36thrust24THRUST_300001_SM_1000_NS12placeholders2_4E)
_ZN34_INTERNAL_663182a6_4_k_cu_8d3ea8f36thrust24THRUST_300001_SM_1000_NS12placeholders2_4E:
	.zero		1
	.type		_ZN34_INTERNAL_663182a6_4_k_cu_8d3ea8f34cuda3std3__45__cpo4cendE,@object
	.size		_ZN34_INTERNAL_663182a6_4_k_cu_8d3ea8f34cuda3std3__45__cpo4cendE,(_ZN34_INTERNAL_663182a6_4_k_cu_8d3ea8f34cuda3std6ranges3__45__cpo4cendE - _ZN34_INTERNAL_663182a6_4_k_cu_8d3ea8f34cuda3std3__45__cpo4cendE)
_ZN34_INTERNAL_663182a6_4_k_cu_8d3ea8f34cuda3std3__45__cpo4cendE:
	.zero		1
	.type		_ZN34_INTERNAL_663182a6_4_k_cu_8d3ea8f34cuda3std6ranges3__45__cpo4cendE,@object
	.size		_ZN34_INTERNAL_663182a6_4_k_cu_8d3ea8f34cuda3std6ranges3__45__cpo4cendE,(_ZN34_INTERNAL_663182a6_4_k_cu_8d3ea8f34cuda3std3__420unreachable_sentinelE - _ZN34_INTERNAL_663182a6_4_k_cu_8d3ea8f34cuda3std6ranges3__45__cpo4cendE)
_ZN34_INTERNAL_663182a6_4_k_cu_8d3ea8f34cuda3std6ranges3__45__cpo4cendE:
	.zero		1
	.type		_ZN34_INTERNAL_663182a6_4_k_cu_8d3ea8f34cuda3std3__420unreachable_sentinelE,@object
	.size		_ZN34_INTERNAL_663182a6_4_k_cu_8d3ea8f34cuda3std3__420unreachable_sentinelE,(_ZN34_INTERNAL_663182a6_4_k_cu_8d3ea8f34cuda3std6ranges3__45__cpo5ssizeE - _ZN34_INTERNAL_663182a6_4_k_cu_8d3ea8f34cuda3std3__420unreachable_sentinelE)
_ZN34_INTERNAL_663182a6_4_k_cu_8d3ea8f34cuda3std3__420unreachable_sentinelE:
	.zero		1
	.type		_ZN34_INTERNAL_663182a6_4_k_cu_8d3ea8f34cuda3std6ranges3__45__cpo5ssizeE,@object
	.size		_ZN34_INTERNAL_663182a6_4_k_cu_8d3ea8f34cuda3std6ranges3__45__cpo5ssizeE,(_ZN34_INTERNAL_663182a6_4_k_cu_8d3ea8f36thrust24THRUST_300001_SM_1000_NS12placeholders2_8E - _ZN34_INTERNAL_663182a6_4_k_cu_8d3ea8f34cuda3std6ranges3__45__cpo5ssizeE)
_ZN34_INTERNAL_663182a6_4_k_cu_8d3ea8f34cuda3std6ranges3__45__cpo5ssizeE:
	.zero		1
	.type		_ZN34_INTERNAL_663182a6_4_k_cu_8d3ea8f36thrust24THRUST_300001_SM_1000_NS12placeholders2_8E,@object
	.size		_ZN34_INTERNAL_663182a6_4_k_cu_8d3ea8f36thrust24THRUST_300001_SM_1000_NS12placeholders2_8E,(_ZN34_INTERNAL_663182a6_4_k_cu_8d3ea8f34cuda3std3__45__cpo5crendE - _ZN34_INTERNAL_663182a6_4_k_cu_8d3ea8f36thrust24THRUST_300001_SM_1000_NS12placeholders2_8E)
_ZN34_INTERNAL_663182a6_4_k_cu_8d3ea8f36thrust24THRUST_300001_SM_1000_NS12placeholders2_8E:
	.zero		1
	.type		_ZN34_INTERNAL_663182a6_4_k_cu_8d3ea8f34cuda3std3__45__cpo5crendE,@object
	.size		_ZN34_INTERNAL_663182a6_4_k_cu_8d3ea8f34cuda3std3__45__cpo5crendE,(_ZN34_INTERNAL_663182a6_4_k_cu_8d3ea8f34cuda3std6ranges3__45__cpo4prevE - _ZN34_INTERNAL_663182a6_4_k_cu_8d3ea8f34cuda3std3__45__cpo5crendE)
_ZN34_INTERNAL_663182a6_4_k_cu_8d3ea8f34cuda3std3__45__cpo5crendE:
	.zero		1
	.type		_ZN34_INTERNAL_663182a6_4_k_cu_8d3ea8f34cuda3std6ranges3__45__cpo4prevE,@object
	.size		_ZN34_INTERNAL_663182a6_4_k_cu_8d3ea8f34cuda3std6ranges3__45__cpo4prevE,(_ZN34_INTERNAL_663182a6_4_k_cu_8d3ea8f34cuda3std6ranges3__45__cpo9iter_moveE - _ZN34_INTERNAL_663182a6_4_k_cu_8d3ea8f34cuda3std6ranges3__45__cpo4prevE)
_ZN34_INTERNAL_663182a6_4_k_cu_8d3ea8f34cuda3std6ranges3__45__cpo4prevE:
	.zero		1
	.type		_ZN34_INTERNAL_663182a6_4_k_cu_8d3ea8f34cuda3std6ranges3__45__cpo9iter_moveE,@object
	.size		_ZN34_INTERNAL_663182a6_4_k_cu_8d3ea8f34cuda3std6ranges3__45__cpo9iter_moveE,(_ZN34_INTERNAL_663182a6_4_k_cu_8d3ea8f36thrust24THRUST_300001_SM_1000_NS6system6detail10sequential3seqE - _ZN34_INTERNAL_663182a6_4_k_cu_8d3ea8f34cuda3std6ranges3__45__cpo9iter_moveE)
_ZN34_INTERNAL_663182a6_4_k_cu_8d3ea8f34cuda3std6ranges3__45__cpo9iter_moveE:
	.zero		1
	.type		_ZN34_INTERNAL_663182a6_4_k_cu_8d3ea8f36thrust24THRUST_300001_SM_1000_NS6system6detail10sequential3seqE,@object
	.size		_ZN34_INTERNAL_663182a6_4_k_cu_8d3ea8f36thrust24THRUST_300001_SM_1000_NS6system6detail10sequential3seqE,(.L_31 - _ZN34_INTERNAL_663182a6_4_k_cu_8d3ea8f36thrust24THRUST_300001_SM_1000_NS6system6detail10sequential3seqE)
_ZN34_INTERNAL_663182a6_4_k_cu_8d3ea8f36thrust24THRUST_300001_SM_1000_NS6system6detail10sequential3seqE:
	.zero		1
.L_31:


//--------------------- .nv.constant0._ZN3cub18CUB_300001_SM_10006detail11EmptyKernelIvEEvv --------------------------
	.section	.nv.constant0._ZN3cub18CUB_300001_SM_10006detail11EmptyKernelIvEEvv,"a",@progbits
	.sectionflags	@""
	.align	4
.nv.constant0._ZN3cub18CUB_300001_SM_10006detail11EmptyKernelIvEEvv:
	.zero		896


//--------------------- SYMBOLS --------------------------

	.type		.nv.reservedSmem.offset0,@object
	.size		.nv.reservedSmem.offset0,0x4
